//
// Generated by NVIDIA NVVM Compiler
//
// Compiler Build ID: CL-36424714
// Cuda compilation tools, release 13.0, V13.0.88
// Based on NVVM 20.0.0
//

.version 9.0
.target sm_100
.address_size 64

	// .globl	_Z15vector_additionPiS_S_i

.visible .entry _Z15vector_additionPiS_S_i(
	.param .u64 .ptr .align 1 _Z15vector_additionPiS_S_i_param_0,
	.param .u64 .ptr .align 1 _Z15vector_additionPiS_S_i_param_1,
	.param .u64 .ptr .align 1 _Z15vector_additionPiS_S_i_param_2,
	.param .u32 _Z15vector_additionPiS_S_i_param_3
)
{
	.reg .pred 	%p<2>;
	.reg .b32 	%r<9>;
	.reg .b64 	%rd<11>;

	ld.param.u64 	%rd1, [_Z15vector_additionPiS_S_i_param_0];
	ld.param.u64 	%rd2, [_Z15vector_additionPiS_S_i_param_1];
	ld.param.u64 	%rd3, [_Z15vector_additionPiS_S_i_param_2];
	ld.param.u32 	%r2, [_Z15vector_additionPiS_S_i_param_3];
	mov.u32 	%r3, %ntid.x;
	mov.u32 	%r4, %ctaid.x;
	mov.u32 	%r5, %tid.x;
	mad.lo.s32 	%r1, %r3, %r4, %r5;
	setp.ge.u32 	%p1, %r1, %r2;
	@%p1 bra 	$L__BB0_2;
	cvta.to.global.u64 	%rd4, %rd1;
	cvta.to.global.u64 	%rd5, %rd2;
	cvta.to.global.u64 	%rd6, %rd3;
	mul.wide.u32 	%rd7, %r1, 4;
	add.s64 	%rd8, %rd4, %rd7;
	ld.global.u32 	%r6, [%rd8];
	add.s64 	%rd9, %rd5, %rd7;
	ld.global.u32 	%r7, [%rd9];
	add.s32 	%r8, %r7, %r6;
	add.s64 	%rd10, %rd6, %rd7;
	st.global.u32 	[%rd10], %r8;
$L__BB0_2:
	ret;

}


// ===== COMPILED SASS (sm_100) =====

	.target	sm_100

	.elftype	@"ET_EXEC"


//--------------------- .note.nv.tkinfo           --------------------------
	.section	.note.nv.tkinfo,"",@"SHT_NOTE"
	.sectionflags	@"SHF_NOTE_NV_TKINFO"
	.tkinfo
        /*0018*/ 	.word	0x00000002
        /*0030*/ 	.string	""
        /*0030*/ 	.string	"ptxas"
        /*0030*/ 	.string	"Cuda compilation tools, release 13.0, V13.0.88"
        /*0030*/ 	.string	"Build cuda_13.0.r13.0/compiler.36424714_0"
        /*0030*/ 	.string	"-arch sm_100 -m 64 "



//--------------------- .note.nv.cuinfo           --------------------------
	.section	.note.nv.cuinfo,"",@"SHT_NOTE"
	.sectionflags	@"SHF_NOTE_NV_CUINFO"
        /*0018*/ 	.short	0x0002
        /*001a*/ 	.short	0x0064
        /*001c*/ 	.short	0x0082
	.zero		2


//--------------------- .nv.info                  --------------------------
	.section	.nv.info,"",@"SHT_CUDA_INFO"
	.align	4


	//----- nvinfo : EIATTR_REGCOUNT
	.align		4
        /*0000*/ 	.byte	0x04, 0x2f
        /*0002*/ 	.short	(.L_1 - .L_0)
	.align		4
.L_0:
        /*0004*/ 	.word	index@(_Z15vector_additionPiS_S_i)
        /*0008*/ 	.word	0x0000000c


	//----- nvinfo : EIATTR_FRAME_SIZE
	.align		4
.L_1:
        /*000c*/ 	.byte	0x04, 0x11
        /*000e*/ 	.short	(.L_3 - .L_2)
	.align		4
.L_2:
        /*0010*/ 	.word	index@(_Z15vector_additionPiS_S_i)
        /*0014*/ 	.word	0x00000000


	//----- nvinfo : EIATTR_MIN_STACK_SIZE
	.align		4
.L_3:
        /*0018*/ 	.byte	0x04, 0x12
        /*001a*/ 	.short	(.L_5 - .L_4)
	.align		4
.L_4:
        /*001c*/ 	.word	index@(_Z15vector_additionPiS_S_i)
        /*0020*/ 	.word	0x00000000
.L_5:


//--------------------- .nv.compat                --------------------------
	.section	.nv.compat,"",@"SHT_CUDA_COMPAT_INFO"
	.align	4
        /*0000*/ 	.byte	0x02, 0x09, 0x00, 0x00, 0x02, 0x02, 0x01, 0x00, 0x02, 0x05, 0x05, 0x00, 0x03, 0x07, 0x01, 0x01
        /*0010*/ 	.byte	0x02, 0x03, 0x00, 0x00, 0x02, 0x06, 0x01, 0x00, 0x04, 0x0b, 0x08, 0x00, 0x09, 0x00, 0x00, 0x00
        /*0020*/ 	.byte	0x00, 0x00, 0x00, 0x00


//--------------------- .nv.info._Z15vector_additionPiS_S_i --------------------------
	.section	.nv.info._Z15vector_additionPiS_S_i,"",@"SHT_CUDA_INFO"
	.sectionflags	@""
	.align	4


	//----- nvinfo : EIATTR_CUDA_API_VERSION
	.align		4
        /*0000*/ 	.byte	0x04, 0x37
        /*0002*/ 	.short	(.L_7 - .L_6)
.L_6:
        /*0004*/ 	.word	0x00000082


	//----- nvinfo : EIATTR_KPARAM_INFO
	.align		4
.L_7:
        /*0008*/ 	.byte	0x04, 0x17
        /*000a*/ 	.short	(.L_9 - .L_8)
.L_8:
        /*000c*/ 	.word	0x00000000
        /*0010*/ 	.short	0x0003
        /*0012*/ 	.short	0x0018
        /*0014*/ 	.byte	0x00, 0xf0, 0x11, 0x00


	//----- nvinfo : EIATTR_KPARAM_INFO
	.align		4
.L_9:
        /*0018*/ 	.byte	0x04, 0x17
        /*001a*/ 	.short	(.L_11 - .L_10)
.L_10:
        /*001c*/ 	.word	0x00000000
        /*0020*/ 	.short	0x0002
        /*0022*/ 	.short	0x0010
        /*0024*/ 	.byte	0x00, 0xf5, 0x21, 0x00


	//----- nvinfo : EIATTR_KPARAM_INFO
	.align		4
.L_11:
        /*0028*/ 	.byte	0x04, 0x17
        /*002a*/ 	.short	(.L_13 - .L_12)
.L_12:
        /*002c*/ 	.word	0x00000000
        /*0030*/ 	.short	0x0001
        /*0032*/ 	.short	0x0008
        /*0034*/ 	.byte	0x00, 0xf5, 0x21, 0x00


	//----- nvinfo : EIATTR_KPARAM_INFO
	.align		4
.L_13:
        /*0038*/ 	.byte	0x04, 0x17
        /*003a*/ 	.short	(.L_15 - .L_14)
.L_14:
        /*003c*/ 	.word	0x00000000
        /*0040*/ 	.short	0x0000
        /*0042*/ 	.short	0x0000
        /*0044*/ 	.byte	0x00, 0xf5, 0x21, 0x00


	//----- nvinfo : EIATTR_SPARSE_MMA_MASK
	.align		4
.L_15:
        /*0048*/ 	.byte	0x03, 0x50
        /*004a*/ 	.short	0x0000


	//----- nvinfo : EIATTR_MAXREG_COUNT
	.align		4
        /*004c*/ 	.byte	0x03, 0x1b
        /*004e*/ 	.short	0x00ff


	//----- nvinfo : EIATTR_MERCURY_ISA_VERSION
	.align		4
        /*0050*/ 	.byte	0x03, 0x5f
        /*0052*/ 	.short	0x0101


	//----- nvinfo : EIATTR_VRC_CTA_INIT_COUNT
	.align		4
        /*0054*/ 	.byte	0x02, 0x4a
	.zero		1
	.zero		1


	//----- nvinfo : EIATTR_EXIT_INSTR_OFFSETS
	.align		4
        /*0058*/ 	.byte	0x04, 0x1c
        /*005a*/ 	.short	(.L_17 - .L_16)


	//   ....[0]....
.L_16:
        /*005c*/ 	.word	0x00000070


	//   ....[1]....
        /*0060*/ 	.word	0x00000130


	//----- nvinfo : EIATTR_CBANK_PARAM_SIZE
	.align		4
.L_17:
        /*0064*/ 	.byte	0x03, 0x19
        /*0066*/ 	.short	0x001c


	//----- nvinfo : EIATTR_PARAM_CBANK
	.align		4
        /*0068*/ 	.byte	0x04, 0x0a
        /*006a*/ 	.short	(.L_19 - .L_18)
	.align		4
.L_18:
        /*006c*/ 	.word	index@(.nv.constant0._Z15vector_additionPiS_S_i)
        /*0070*/ 	.short	0x0380
        /*0072*/ 	.short	0x001c


	//----- nvinfo : EIATTR_SW_WAR
	.align		4
.L_19:
        /*0074*/ 	.byte	0x04, 0x36
        /*0076*/ 	.short	(.L_21 - .L_20)
.L_20:
        /*0078*/ 	.word	0x00000008
.L_21:


//--------------------- .nv.callgraph             --------------------------
	.section	.nv.callgraph,"",@"SHT_CUDA_CALLGRAPH"
	.align	4
	.sectionentsize	8
	.align		4
        /*0000*/ 	.word	0x00000000
	.align		4
        /*0004*/ 	.word	0xffffffff
	.align		4
        /*0008*/ 	.word	0x00000000
	.align		4
        /*000c*/ 	.word	0xfffffffe
	.align		4
        /*0010*/ 	.word	0x00000000
	.align		4
        /*0014*/ 	.word	0xfffffffd
	.align		4
        /*0018*/ 	.word	0x00000000
	.align		4
        /*001c*/ 	.word	0xfffffffc


//--------------------- .text._Z15vector_additionPiS_S_i --------------------------
	.section	.text._Z15vector_additionPiS_S_i,"ax",@progbits
	.align	128
        .global         _Z15vector_additionPiS_S_i
        .type           _Z15vector_additionPiS_S_i,@function
        .size           _Z15vector_additionPiS_S_i,(.L_x_1 - _Z15vector_additionPiS_S_i)
        .other          _Z15vector_additionPiS_S_i,@"STO_CUDA_ENTRY STV_DEFAULT"
_Z15vector_additionPiS_S_i:
.text._Z15vector_additionPiS_S_i:
[----:B------:R-:W-:Y:S01]  /*0000*/  LDC R1, c[0x0][0x37c] ;  /* 0x0000df00ff017b82 */ /* 0x000fe20000000800 */
[----:B------:R-:W0:Y:S01]  /*0010*/  S2R R9, SR_CTAID.X ;  /* 0x0000000000097919 */ /* 0x000e220000002500 */
[----:B------:R-:W0:Y:S01]  /*0020*/  LDCU UR4, c[0x0][0x360] ;  /* 0x00006c00ff0477ac */ /* 0x000e220008000800 */
[----:B------:R-:W0:Y:S01]  /*0030*/  S2R R0, SR_TID.X ;  /* 0x0000000000007919 */ /* 0x000e220000002100 */
[----:B------:R-:W1:Y:S01]  /*0040*/  LDCU UR5, c[0x0][0x398] ;  /* 0x00007300ff0577ac */ /* 0x000e620008000800 */
[----:B0-----:R-:W-:-:S05]  /*0050*/  IMAD R9, R9, UR4, R0 ;  /* 0x0000000409097c24 */ /* 0x001fca000f8e0200 */
[----:B-1----:R-:W-:-:S13]  /*0060*/  ISETP.GE.U32.AND P0, PT, R9, UR5, PT ;  /* 0x0000000509007c0c */ /* 0x002fda000bf06070 */
[----:B------:R-:W-:Y:S05]  /*0070*/  @P0 EXIT ;  /* 0x000000000000094d */ /* 0x000fea0003800000 */
[----:B------:R-:W0:Y:S01]  /*0080*/  LDC.64 R2, c[0x0][0x380] ;  /* 0x0000e000ff027b82 */ /* 0x000e220000000a00 */
[----:B------:R-:W1:Y:S07]  /*0090*/  LDCU.64 UR4, c[0x0][0x358] ;  /* 0x00006b00ff0477ac */ /* 0x000e6e0008000a00 */
[----:B------:R-:W2:Y:S08]  /*00a0*/  LDC.64 R4, c[0x0][0x388] ;  /* 0x0000e200ff047b82 */ /* 0x000eb00000000a00 */
[----:B------:R-:W3:Y:S01]  /*00b0*/  LDC.64 R6, c[0x0][0x390] ;  /* 0x0000e400ff067b82 */ /* 0x000ee20000000a00 */
[----:B0-----:R-:W-:-:S06]  /*00c0*/  IMAD.WIDE.U32 R2, R9, 0x4, R2 ;  /* 0x0000000409027825 */ /* 0x001fcc00078e0002 */
[----:B-1----:R-:W4:Y:S01]  /*00d0*/  LDG.E R2, desc[UR4][R2.64] ;  /* 0x0000000402027981 */ /* 0x002f22000c1e1900 */
[----:B--2---:R-:W-:-:S06]  /*00e0*/  IMAD.WIDE.U32 R4, R9, 0x4, R4 ;  /* 0x0000000409047825 */ /* 0x004fcc00078e0004 */
[----:B------:R-:W4:Y:S01]  /*00f0*/  LDG.E R5, desc[UR4][R4.64] ;  /* 0x0000000404057981 */ /* 0x000f22000c1e1900 */
[----:B---3--:R-:W-:Y:S01]  /*0100*/  IMAD.WIDE.U32 R6, R9, 0x4, R6 ;  /* 0x0000000409067825 */ /* 0x008fe200078e0006 */
[----:B----4-:R-:W-:-:S05]  /*0110*/  IADD3 R9, PT, PT, R2, R5, RZ ;  /* 0x0000000502097210 */ /* 0x010fca0007ffe0ff */
[----:B------:R-:W-:Y:S01]  /*0120*/  STG.E desc[UR4][R6.64], R9 ;  /* 0x0000000906007986 */ /* 0x000fe2000c101904 */
[----:B------:R-:W-:Y:S05]  /*0130*/  EXIT ;  /* 0x000000000000794d */ /* 0x000fea0003800000 */
.L_x_0:
[----:B------:R-:W-:-:S00]  /*0140*/  BRA `(.L_x_0) ;  /* 0xfffffffc00fc7947 */ /* 0x000fc0000383ffff */
[----:B------:R-:W-:-:S00]  /*0150*/  NOP ;  /* 0x0000000000007918 */ /* 0x000fc00000000000 */
        /* <DEDUP_REMOVED lines=10> */
.L_x_1:


//--------------------- .nv.shared.reserved.0     --------------------------
	.section	.nv.shared.reserved.0,"aw",@nobits
	.weak		__nv_reservedSMEM_offset_0_alias
	.size		__nv_reservedSMEM_offset_0_alias, 0, 64
	.other		__nv_reservedSMEM_offset_0_alias,@"STO_CUDA_RESERVED_SHARED STV_DEFAULT"
__nv_reservedSMEM_offset_0_alias:
	.zero		0
	.zero		64


//--------------------- .nv.constant0._Z15vector_additionPiS_S_i --------------------------
	.section	.nv.constant0._Z15vector_additionPiS_S_i,"a",@progbits
	.sectionflags	@""
	.align	4
.nv.constant0._Z15vector_additionPiS_S_i:
	.zero		924


//--------------------- SYMBOLS --------------------------

	.type		.nv.reservedSmem.offset0,@object
	.size		.nv.reservedSmem.offset0,0x4
